//
// Generated by NVIDIA NVVM Compiler
//
// Compiler Build ID: CL-36424714
// Cuda compilation tools, release 13.0, V13.0.88
// Based on NVVM 20.0.0
//

.version 9.0
.target sm_100
.address_size 64

	// .globl	_Z10sum_weightiPKfPKiS2_Pf

.visible .entry _Z10sum_weightiPKfPKiS2_Pf(
	.param .u32 _Z10sum_weightiPKfPKiS2_Pf_param_0,
	.param .u64 .ptr .align 1 _Z10sum_weightiPKfPKiS2_Pf_param_1,
	.param .u64 .ptr .align 1 _Z10sum_weightiPKfPKiS2_Pf_param_2,
	.param .u64 .ptr .align 1 _Z10sum_weightiPKfPKiS2_Pf_param_3,
	.param .u64 .ptr .align 1 _Z10sum_weightiPKfPKiS2_Pf_param_4
)
{
	.reg .pred 	%p<4>;
	.reg .b32 	%r<10>;
	.reg .b32 	%f<3>;
	.reg .b64 	%rd<17>;

	ld.param.u32 	%r3, [_Z10sum_weightiPKfPKiS2_Pf_param_0];
	ld.param.u64 	%rd1, [_Z10sum_weightiPKfPKiS2_Pf_param_1];
	ld.param.u64 	%rd2, [_Z10sum_weightiPKfPKiS2_Pf_param_2];
	ld.param.u64 	%rd3, [_Z10sum_weightiPKfPKiS2_Pf_param_3];
	ld.param.u64 	%rd4, [_Z10sum_weightiPKfPKiS2_Pf_param_4];
	mov.u32 	%r4, %ctaid.x;
	mov.u32 	%r5, %ntid.x;
	mov.u32 	%r6, %tid.x;
	mad.lo.s32 	%r1, %r4, %r5, %r6;
	setp.ge.s32 	%p1, %r1, %r3;
	@%p1 bra 	$L__BB0_3;
	cvta.to.global.u64 	%rd5, %rd3;
	cvta.to.global.u64 	%rd6, %rd2;
	mul.wide.s32 	%rd7, %r1, 4;
	add.s64 	%rd8, %rd6, %rd7;
	ld.global.u32 	%r7, [%rd8];
	setp.lt.s32 	%p2, %r7, 0;
	neg.s32 	%r8, %r7;
	selp.b32 	%r9, %r8, %r1, %p2;
	mul.wide.s32 	%rd9, %r9, 4;
	add.s64 	%rd10, %rd5, %rd9;
	ld.global.u32 	%r2, [%rd10];
	setp.lt.s32 	%p3, %r2, 0;
	@%p3 bra 	$L__BB0_3;
	cvta.to.global.u64 	%rd11, %rd4;
	mul.wide.u32 	%rd12, %r2, 4;
	add.s64 	%rd13, %rd11, %rd12;
	cvta.to.global.u64 	%rd14, %rd1;
	add.s64 	%rd16, %rd14, %rd7;
	ld.global.f32 	%f1, [%rd16];
	atom.global.add.f32 	%f2, [%rd13], %f1;
$L__BB0_3:
	ret;

}
	// .globl	_Z16normalize_weightiPKfS0_PKiS2_Pf
.visible .entry _Z16normalize_weightiPKfS0_PKiS2_Pf(
	.param .u32 _Z16normalize_weightiPKfS0_PKiS2_Pf_param_0,
	.param .u64 .ptr .align 1 _Z16normalize_weightiPKfS0_PKiS2_Pf_param_1,
	.param .u64 .ptr .align 1 _Z16normalize_weightiPKfS0_PKiS2_Pf_param_2,
	.param .u64 .ptr .align 1 _Z16normalize_weightiPKfS0_PKiS2_Pf_param_3,
	.param .u64 .ptr .align 1 _Z16normalize_weightiPKfS0_PKiS2_Pf_param_4,
	.param .u64 .ptr .align 1 _Z16normalize_weightiPKfS0_PKiS2_Pf_param_5
)
{
	.reg .pred 	%p<4>;
	.reg .b32 	%r<10>;
	.reg .b32 	%f<4>;
	.reg .b64 	%rd<20>;
	.reg .b64 	%fd<5>;

	ld.param.u32 	%r3, [_Z16normalize_weightiPKfS0_PKiS2_Pf_param_0];
	ld.param.u64 	%rd1, [_Z16normalize_weightiPKfS0_PKiS2_Pf_param_1];
	ld.param.u64 	%rd2, [_Z16normalize_weightiPKfS0_PKiS2_Pf_param_2];
	ld.param.u64 	%rd3, [_Z16normalize_weightiPKfS0_PKiS2_Pf_param_3];
	ld.param.u64 	%rd4, [_Z16normalize_weightiPKfS0_PKiS2_Pf_param_4];
	ld.param.u64 	%rd5, [_Z16normalize_weightiPKfS0_PKiS2_Pf_param_5];
	mov.u32 	%r4, %ctaid.x;
	mov.u32 	%r5, %ntid.x;
	mov.u32 	%r6, %tid.x;
	mad.lo.s32 	%r1, %r4, %r5, %r6;
	setp.ge.s32 	%p1, %r1, %r3;
	@%p1 bra 	$L__BB1_3;
	cvta.to.global.u64 	%rd6, %rd4;
	cvta.to.global.u64 	%rd7, %rd3;
	mul.wide.s32 	%rd8, %r1, 4;
	add.s64 	%rd9, %rd7, %rd8;
	ld.global.u32 	%r7, [%rd9];
	setp.lt.s32 	%p2, %r7, 0;
	neg.s32 	%r8, %r7;
	selp.b32 	%r9, %r8, %r1, %p2;
	mul.wide.s32 	%rd10, %r9, 4;
	add.s64 	%rd11, %rd6, %rd10;
	ld.global.u32 	%r2, [%rd11];
	setp.lt.s32 	%p3, %r2, 0;
	@%p3 bra 	$L__BB1_3;
	cvta.to.global.u64 	%rd12, %rd1;
	add.s64 	%rd14, %rd12, %rd8;
	ld.global.f32 	%f1, [%rd14];
	cvt.f64.f32 	%fd1, %f1;
	cvta.to.global.u64 	%rd15, %rd2;
	mul.wide.u32 	%rd16, %r2, 4;
	add.s64 	%rd17, %rd15, %rd16;
	ld.global.f32 	%f2, [%rd17];
	cvt.f64.f32 	%fd2, %f2;
	add.f64 	%fd3, %fd2, 0d3CACD2B297D889BC;
	div.rn.f64 	%fd4, %fd1, %fd3;
	cvt.rn.f32.f64 	%f3, %fd4;
	cvta.to.global.u64 	%rd18, %rd5;
	add.s64 	%rd19, %rd18, %rd8;
	st.global.f32 	[%rd19], %f3;
$L__BB1_3:
	ret;

}


// ===== COMPILED SASS (sm_100) =====

	.target	sm_100

	.elftype	@"ET_EXEC"


//--------------------- .note.nv.tkinfo           --------------------------
	.section	.note.nv.tkinfo,"",@"SHT_NOTE"
	.sectionflags	@"SHF_NOTE_NV_TKINFO"
	.tkinfo
        /*0018*/ 	.word	0x00000002
        /*0030*/ 	.string	""
        /*0030*/ 	.string	"ptxas"
        /*0030*/ 	.string	"Cuda compilation tools, release 13.0, V13.0.88"
        /*0030*/ 	.string	"Build cuda_13.0.r13.0/compiler.36424714_0"
        /*0030*/ 	.string	"-arch sm_100 -m 64 "



//--------------------- .note.nv.cuinfo           --------------------------
	.section	.note.nv.cuinfo,"",@"SHT_NOTE"
	.sectionflags	@"SHF_NOTE_NV_CUINFO"
        /*0018*/ 	.short	0x0002
        /*001a*/ 	.short	0x0064
        /*001c*/ 	.short	0x0082
	.zero		2


//--------------------- .nv.info                  --------------------------
	.section	.nv.info,"",@"SHT_CUDA_INFO"
	.align	4


	//----- nvinfo : EIATTR_REGCOUNT
	.align		4
        /*0000*/ 	.byte	0x04, 0x2f
        /*0002*/ 	.short	(.L_1 - .L_0)
	.align		4
.L_0:
        /*0004*/ 	.word	index@(_Z10sum_weightiPKfPKiS2_Pf)
        /*0008*/ 	.word	0x0000000c


	//----- nvinfo : EIATTR_FRAME_SIZE
	.align		4
.L_1:
        /*000c*/ 	.byte	0x04, 0x11
        /*000e*/ 	.short	(.L_3 - .L_2)
	.align		4
.L_2:
        /*0010*/ 	.word	index@(_Z10sum_weightiPKfPKiS2_Pf)
        /*0014*/ 	.word	0x00000000


	//----- nvinfo : EIATTR_REGCOUNT
	.align		4
.L_3:
        /*0018*/ 	.byte	0x04, 0x2f
        /*001a*/ 	.short	(.L_5 - .L_4)
	.align		4
.L_4:
        /*001c*/ 	.word	index@(_Z16normalize_weightiPKfS0_PKiS2_Pf)
        /*0020*/ 	.word	0x00000019


	//----- nvinfo : EIATTR_FRAME_SIZE
	.align		4
.L_5:
        /*0024*/ 	.byte	0x04, 0x11
        /*0026*/ 	.short	(.L_7 - .L_6)
	.align		4
.L_6:
        /*0028*/ 	.word	index@($__internal_0_$__cuda_sm20_div_rn_f64_full)
        /*002c*/ 	.word	0x00000000


	//----- nvinfo : EIATTR_FRAME_SIZE
	.align		4
.L_7:
        /*0030*/ 	.byte	0x04, 0x11
        /*0032*/ 	.short	(.L_9 - .L_8)
	.align		4
.L_8:
        /*0034*/ 	.word	index@(_Z16normalize_weightiPKfS0_PKiS2_Pf)
        /*0038*/ 	.word	0x00000000


	//----- nvinfo : EIATTR_MIN_STACK_SIZE
	.align		4
.L_9:
        /*003c*/ 	.byte	0x04, 0x12
        /*003e*/ 	.short	(.L_11 - .L_10)
	.align		4
.L_10:
        /*0040*/ 	.word	index@(_Z16normalize_weightiPKfS0_PKiS2_Pf)
        /*0044*/ 	.word	0x00000000


	//----- nvinfo : EIATTR_MIN_STACK_SIZE
	.align		4
.L_11:
        /*0048*/ 	.byte	0x04, 0x12
        /*004a*/ 	.short	(.L_13 - .L_12)
	.align		4
.L_12:
        /*004c*/ 	.word	index@(_Z10sum_weightiPKfPKiS2_Pf)
        /*0050*/ 	.word	0x00000000
.L_13:


//--------------------- .nv.compat                --------------------------
	.section	.nv.compat,"",@"SHT_CUDA_COMPAT_INFO"
	.align	4
        /*0000*/ 	.byte	0x02, 0x09, 0x00, 0x00, 0x02, 0x02, 0x01, 0x00, 0x02, 0x05, 0x05, 0x00, 0x03, 0x07, 0x01, 0x01
        /*0010*/ 	.byte	0x02, 0x03, 0x00, 0x00, 0x02, 0x06, 0x01, 0x00, 0x04, 0x0b, 0x08, 0x00, 0x01, 0x00, 0x00, 0x00
        /*0020*/ 	.byte	0x00, 0x00, 0x00, 0x00


//--------------------- .nv.info._Z16normalize_weightiPKfS0_PKiS2_Pf --------------------------
	.section	.nv.info._Z16normalize_weightiPKfS0_PKiS2_Pf,"",@"SHT_CUDA_INFO"
	.sectionflags	@""
	.align	4


	//----- nvinfo : EIATTR_CUDA_API_VERSION
	.align		4
        /*0000*/ 	.byte	0x04, 0x37
        /*0002*/ 	.short	(.L_15 - .L_14)
.L_14:
        /*0004*/ 	.word	0x00000082


	//----- nvinfo : EIATTR_KPARAM_INFO
	.align		4
.L_15:
        /*0008*/ 	.byte	0x04, 0x17
        /*000a*/ 	.short	(.L_17 - .L_16)
.L_16:
        /*000c*/ 	.word	0x00000000
        /*0010*/ 	.short	0x0005
        /*0012*/ 	.short	0x0028
        /*0014*/ 	.byte	0x00, 0xf5, 0x21, 0x00


	//----- nvinfo : EIATTR_KPARAM_INFO
	.align		4
.L_17:
        /*0018*/ 	.byte	0x04, 0x17
        /*001a*/ 	.short	(.L_19 - .L_18)
.L_18:
        /*001c*/ 	.word	0x00000000
        /*0020*/ 	.short	0x0004
        /*0022*/ 	.short	0x0020
        /*0024*/ 	.byte	0x00, 0xf5, 0x21, 0x00


	//----- nvinfo : EIATTR_KPARAM_INFO
	.align		4
.L_19:
        /*0028*/ 	.byte	0x04, 0x17
        /*002a*/ 	.short	(.L_21 - .L_20)
.L_20:
        /*002c*/ 	.word	0x00000000
        /*0030*/ 	.short	0x0003
        /*0032*/ 	.short	0x0018
        /*0034*/ 	.byte	0x00, 0xf5, 0x21, 0x00


	//----- nvinfo : EIATTR_KPARAM_INFO
	.align		4
.L_21:
        /*0038*/ 	.byte	0x04, 0x17
        /*003a*/ 	.short	(.L_23 - .L_22)
.L_22:
        /*003c*/ 	.word	0x00000000
        /*0040*/ 	.short	0x0002
        /*0042*/ 	.short	0x0010
        /*0044*/ 	.byte	0x00, 0xf5, 0x21, 0x00


	//----- nvinfo : EIATTR_KPARAM_INFO
	.align		4
.L_23:
        /*0048*/ 	.byte	0x04, 0x17
        /*004a*/ 	.short	(.L_25 - .L_24)
.L_24:
        /*004c*/ 	.word	0x00000000
        /*0050*/ 	.short	0x0001
        /*0052*/ 	.short	0x0008
        /*0054*/ 	.byte	0x00, 0xf5, 0x21, 0x00


	//----- nvinfo : EIATTR_KPARAM_INFO
	.align		4
.L_25:
        /*0058*/ 	.byte	0x04, 0x17
        /*005a*/ 	.short	(.L_27 - .L_26)
.L_26:
        /*005c*/ 	.word	0x00000000
        /*0060*/ 	.short	0x0000
        /*0062*/ 	.short	0x0000
        /*0064*/ 	.byte	0x00, 0xf0, 0x11, 0x00


	//----- nvinfo : EIATTR_SPARSE_MMA_MASK
	.align		4
.L_27:
        /*0068*/ 	.byte	0x03, 0x50
        /*006a*/ 	.short	0x0000


	//----- nvinfo : EIATTR_MAXREG_COUNT
	.align		4
        /*006c*/ 	.byte	0x03, 0x1b
        /*006e*/ 	.short	0x00ff


	//----- nvinfo : EIATTR_MERCURY_ISA_VERSION
	.align		4
        /*0070*/ 	.byte	0x03, 0x5f
        /*0072*/ 	.short	0x0101


	//----- nvinfo : EIATTR_VRC_CTA_INIT_COUNT
	.align		4
        /*0074*/ 	.byte	0x02, 0x4a
	.zero		1
	.zero		1


	//----- nvinfo : EIATTR_EXIT_INSTR_OFFSETS
	.align		4
        /*0078*/ 	.byte	0x04, 0x1c
        /*007a*/ 	.short	(.L_29 - .L_28)


	//   ....[0]....
.L_28:
        /*007c*/ 	.word	0x00000070


	//   ....[1]....
        /*0080*/ 	.word	0x00000130


	//   ....[2]....
        /*0084*/ 	.word	0x00000350


	//----- nvinfo : EIATTR_CRS_STACK_SIZE
	.align		4
.L_29:
        /*0088*/ 	.byte	0x04, 0x1e
        /*008a*/ 	.short	(.L_31 - .L_30)
.L_30:
        /*008c*/ 	.word	0x00000000


	//----- nvinfo : EIATTR_CBANK_PARAM_SIZE
	.align		4
.L_31:
        /*0090*/ 	.byte	0x03, 0x19
        /*0092*/ 	.short	0x0030


	//----- nvinfo : EIATTR_PARAM_CBANK
	.align		4
        /*0094*/ 	.byte	0x04, 0x0a
        /*0096*/ 	.short	(.L_33 - .L_32)
	.align		4
.L_32:
        /*0098*/ 	.word	index@(.nv.constant0._Z16normalize_weightiPKfS0_PKiS2_Pf)
        /*009c*/ 	.short	0x0380
        /*009e*/ 	.short	0x0030


	//----- nvinfo : EIATTR_SW_WAR
	.align		4
.L_33:
        /*00a0*/ 	.byte	0x04, 0x36
        /*00a2*/ 	.short	(.L_35 - .L_34)
.L_34:
        /*00a4*/ 	.word	0x00000008
.L_35:


//--------------------- .nv.info._Z10sum_weightiPKfPKiS2_Pf --------------------------
	.section	.nv.info._Z10sum_weightiPKfPKiS2_Pf,"",@"SHT_CUDA_INFO"
	.sectionflags	@""
	.align	4


	//----- nvinfo : EIATTR_CUDA_API_VERSION
	.align		4
        /*0000*/ 	.byte	0x04, 0x37
        /*0002*/ 	.short	(.L_37 - .L_36)
.L_36:
        /*0004*/ 	.word	0x00000082


	//----- nvinfo : EIATTR_KPARAM_INFO
	.align		4
.L_37:
        /*0008*/ 	.byte	0x04, 0x17
        /*000a*/ 	.short	(.L_39 - .L_38)
.L_38:
        /*000c*/ 	.word	0x00000000
        /*0010*/ 	.short	0x0004
        /*0012*/ 	.short	0x0020
        /*0014*/ 	.byte	0x00, 0xf5, 0x21, 0x00


	//----- nvinfo : EIATTR_KPARAM_INFO
	.align		4
.L_39:
        /*0018*/ 	.byte	0x04, 0x17
        /*001a*/ 	.short	(.L_41 - .L_40)
.L_40:
        /*001c*/ 	.word	0x00000000
        /*0020*/ 	.short	0x0003
        /*0022*/ 	.short	0x0018
        /*0024*/ 	.byte	0x00, 0xf5, 0x21, 0x00


	//----- nvinfo : EIATTR_KPARAM_INFO
	.align		4
.L_41:
        /*0028*/ 	.byte	0x04, 0x17
        /*002a*/ 	.short	(.L_43 - .L_42)
.L_42:
        /*002c*/ 	.word	0x00000000
        /*0030*/ 	.short	0x0002
        /*0032*/ 	.short	0x0010
        /*0034*/ 	.byte	0x00, 0xf5, 0x21, 0x00


	//----- nvinfo : EIATTR_KPARAM_INFO
	.align		4
.L_43:
        /*0038*/ 	.byte	0x04, 0x17
        /*003a*/ 	.short	(.L_45 - .L_44)
.L_44:
        /*003c*/ 	.word	0x00000000
        /*0040*/ 	.short	0x0001
        /*0042*/ 	.short	0x0008
        /*0044*/ 	.byte	0x00, 0xf5, 0x21, 0x00


	//----- nvinfo : EIATTR_KPARAM_INFO
	.align		4
.L_45:
        /*0048*/ 	.byte	0x04, 0x17
        /*004a*/ 	.short	(.L_47 - .L_46)
.L_46:
        /*004c*/ 	.word	0x00000000
        /*0050*/ 	.short	0x0000
        /*0052*/ 	.short	0x0000
        /*0054*/ 	.byte	0x00, 0xf0, 0x11, 0x00


	//----- nvinfo : EIATTR_SPARSE_MMA_MASK
	.align		4
.L_47:
        /*0058*/ 	.byte	0x03, 0x50
        /*005a*/ 	.short	0x0000


	//----- nvinfo : EIATTR_MAXREG_COUNT
	.align		4
        /*005c*/ 	.byte	0x03, 0x1b
        /*005e*/ 	.short	0x00ff


	//----- nvinfo : EIATTR_MERCURY_ISA_VERSION
	.align		4
        /*0060*/ 	.byte	0x03, 0x5f
        /*0062*/ 	.short	0x0101


	//----- nvinfo : EIATTR_VRC_CTA_INIT_COUNT
	.align		4
        /*0064*/ 	.byte	0x02, 0x4a
	.zero		1
	.zero		1


	//----- nvinfo : EIATTR_EXIT_INSTR_OFFSETS
	.align		4
        /*0068*/ 	.byte	0x04, 0x1c
        /*006a*/ 	.short	(.L_49 - .L_48)


	//   ....[0]....
.L_48:
        /*006c*/ 	.word	0x00000070


	//   ....[1]....
        /*0070*/ 	.word	0x00000130


	//   ....[2]....
        /*0074*/ 	.word	0x000001a0


	//----- nvinfo : EIATTR_CBANK_PARAM_SIZE
	.align		4
.L_49:
        /*0078*/ 	.byte	0x03, 0x19
        /*007a*/ 	.short	0x0028


	//----- nvinfo : EIATTR_PARAM_CBANK
	.align		4
        /*007c*/ 	.byte	0x04, 0x0a
        /*007e*/ 	.short	(.L_51 - .L_50)
	.align		4
.L_50:
        /*0080*/ 	.word	index@(.nv.constant0._Z10sum_weightiPKfPKiS2_Pf)
        /*0084*/ 	.short	0x0380
        /*0086*/ 	.short	0x0028


	//----- nvinfo : EIATTR_SW_WAR
	.align		4
.L_51:
        /*0088*/ 	.byte	0x04, 0x36
        /*008a*/ 	.short	(.L_53 - .L_52)
.L_52:
        /*008c*/ 	.word	0x00000008
.L_53:


//--------------------- .nv.callgraph             --------------------------
	.section	.nv.callgraph,"",@"SHT_CUDA_CALLGRAPH"
	.align	4
	.sectionentsize	8
	.align		4
        /*0000*/ 	.word	0x00000000
	.align		4
        /*0004*/ 	.word	0xffffffff
	.align		4
        /*0008*/ 	.word	0x00000000
	.align		4
        /*000c*/ 	.word	0xfffffffe
	.align		4
        /*0010*/ 	.word	0x00000000
	.align		4
        /*0014*/ 	.word	0xfffffffd
	.align		4
        /*0018*/ 	.word	0x00000000
	.align		4
        /*001c*/ 	.word	0xfffffffc


//--------------------- .text._Z16normalize_weightiPKfS0_PKiS2_Pf --------------------------
	.section	.text._Z16normalize_weightiPKfS0_PKiS2_Pf,"ax",@progbits
	.align	128
        .global         _Z16normalize_weightiPKfS0_PKiS2_Pf
        .type           _Z16normalize_weightiPKfS0_PKiS2_Pf,@function
        .size           _Z16normalize_weightiPKfS0_PKiS2_Pf,(.L_x_9 - _Z16normalize_weightiPKfS0_PKiS2_Pf)
        .other          _Z16normalize_weightiPKfS0_PKiS2_Pf,@"STO_CUDA_ENTRY STV_DEFAULT"
_Z16normalize_weightiPKfS0_PKiS2_Pf:
.text._Z16normalize_weightiPKfS0_PKiS2_Pf:
[----:B------:R-:W-:Y:S01]  /*0000*/  LDC R1, c[0x0][0x37c] ;  /* 0x0000df00ff017b82 */ /* 0x000fe20000000800 */
[----:B------:R-:W0:Y:S07]  /*0010*/  S2R R3, SR_TID.X ;  /* 0x0000000000037919 */ /* 0x000e2e0000002100 */
[----:B------:R-:W0:Y:S01]  /*0020*/  S2UR UR4, SR_CTAID.X ;  /* 0x00000000000479c3 */ /* 0x000e220000002500 */
[----:B------:R-:W1:Y:S07]  /*0030*/  LDCU UR5, c[0x0][0x380] ;  /* 0x00007000ff0577ac */ /* 0x000e6e0008000800 */
[----:B------:R-:W0:Y:S02]  /*0040*/  LDC R0, c[0x0][0x360] ;  /* 0x0000d800ff007b82 */ /* 0x000e240000000800 */
[----:B0-----:R-:W-:-:S05]  /*0050*/  IMAD R0, R0, UR4, R3 ;  /* 0x0000000400007c24 */ /* 0x001fca000f8e0203 */
[----:B-1----:R-:W-:-:S13]  /*0060*/  ISETP.GE.AND P0, PT, R0, UR5, PT ;  /* 0x0000000500007c0c */ /* 0x002fda000bf06270 */
[----:B------:R-:W-:Y:S05]  /*0070*/  @P0 EXIT ;  /* 0x000000000000094d */ /* 0x000fea0003800000 */
[----:B------:R-:W0:Y:S01]  /*0080*/  LDC.64 R2, c[0x0][0x398] ;  /* 0x0000e600ff027b82 */ /* 0x000e220000000a00 */
[----:B------:R-:W1:Y:S07]  /*0090*/  LDCU.64 UR4, c[0x0][0x358] ;  /* 0x00006b00ff0477ac */ /* 0x000e6e0008000a00 */
[----:B------:R-:W2:Y:S01]  /*00a0*/  LDC.64 R4, c[0x0][0x3a0] ;  /* 0x0000e800ff047b82 */ /* 0x000ea20000000a00 */
[----:B0-----:R-:W-:-:S06]  /*00b0*/  IMAD.WIDE R2, R0, 0x4, R2 ;  /* 0x0000000400027825 */ /* 0x001fcc00078e0202 */
[----:B-1----:R-:W3:Y:S02]  /*00c0*/  LDG.E R2, desc[UR4][R2.64] ;  /* 0x0000000402027981 */ /* 0x002ee4000c1e1900 */
[----:B---3--:R-:W-:Y:S01]  /*00d0*/  IMAD.MOV R7, RZ, RZ, -R2 ;  /* 0x000000ffff077224 */ /* 0x008fe200078e0a02 */
[----:B------:R-:W-:-:S04]  /*00e0*/  ISETP.GE.AND P0, PT, R2, RZ, PT ;  /* 0x000000ff0200720c */ /* 0x000fc80003f06270 */
[----:B------:R-:W-:-:S05]  /*00f0*/  SEL R7, R7, R0, !P0 ;  /* 0x0000000007077207 */ /* 0x000fca0004000000 */
[----:B--2---:R-:W-:-:S06]  /*0100*/  IMAD.WIDE R4, R7, 0x4, R4 ;  /* 0x0000000407047825 */ /* 0x004fcc00078e0204 */
[----:B------:R-:W2:Y:S02]  /*0110*/  LDG.E R5, desc[UR4][R4.64] ;  /* 0x0000000404057981 */ /* 0x000ea4000c1e1900 */
[----:B--2---:R-:W-:-:S13]  /*0120*/  ISETP.GE.AND P0, PT, R5, RZ, PT ;  /* 0x000000ff0500720c */ /* 0x004fda0003f06270 */
[----:B------:R-:W-:Y:S05]  /*0130*/  @!P0 EXIT ;  /* 0x000000000000894d */ /* 0x000fea0003800000 */
[----:B------:R-:W0:Y:S08]  /*0140*/  LDC.64 R6, c[0x0][0x390] ;  /* 0x0000e400ff067b82 */ /* 0x000e300000000a00 */
[----:B------:R-:W1:Y:S01]  /*0150*/  LDC.64 R2, c[0x0][0x388] ;  /* 0x0000e200ff027b82 */ /* 0x000e620000000a00 */
[----:B0-----:R-:W-:-:S05]  /*0160*/  IMAD.WIDE.U32 R6, R5, 0x4, R6 ;  /* 0x0000000405067825 */ /* 0x001fca00078e0006 */
[----:B------:R-:W2:Y:S01]  /*0170*/  LDG.E R13, desc[UR4][R6.64] ;  /* 0x00000004060d7981 */ /* 0x000ea2000c1e1900 */
[----:B-1----:R-:W-:-:S05]  /*0180*/  IMAD.WIDE R2, R0, 0x4, R2 ;  /* 0x0000000400027825 */ /* 0x002fca00078e0202 */
[----:B------:R-:W3:Y:S01]  /*0190*/  LDG.E R12, desc[UR4][R2.64] ;  /* 0x00000004020c7981 */ /* 0x000ee2000c1e1900 */
[----:B------:R-:W-:Y:S01]  /*01a0*/  UMOV UR6, 0x97d889bc ;  /* 0x97d889bc00067882 */ /* 0x000fe20000000000 */
[----:B------:R-:W-:Y:S01]  /*01b0*/  UMOV UR7, 0x3cacd2b2 ;  /* 0x3cacd2b200077882 */ /* 0x000fe20000000000 */
[----:B------:R-:W-:Y:S01]  /*01c0*/  IMAD.MOV.U32 R8, RZ, RZ, 0x1 ;  /* 0x00000001ff087424 */ /* 0x000fe200078e00ff */
[----:B------:R-:W-:Y:S01]  /*01d0*/  BSSY.RECONVERGENT B0, `(.L_x_0) ;  /* 0x0000013000007945 */ /* 0x000fe20003800200 */
[----:B--2---:R-:W0:Y:S08]  /*01e0*/  F2F.F64.F32 R4, R13 ;  /* 0x0000000d00047310 */ /* 0x004e300000201800 */
[----:B---3--:R-:W1:Y:S01]  /*01f0*/  F2F.F64.F32 R6, R12 ;  /* 0x0000000c00067310 */ /* 0x008e620000201800 */
[----:B0-----:R-:W-:-:S07]  /*0200*/  DADD R4, R4, UR6 ;  /* 0x0000000604047e29 */ /* 0x001fce0008000000 */
[----:B------:R-:W0:Y:S01]  /*0210*/  MUFU.RCP64H R9, R5 ;  /* 0x0000000500097308 */ /* 0x000e220000001800 */
[----:B-1----:R-:W-:Y:S01]  /*0220*/  FSETP.GEU.AND P1, PT, |R7|, 6.5827683646048100446e-37, PT ;  /* 0x036000000700780b */ /* 0x002fe20003f2e200 */
[----:B0-----:R-:W-:-:S08]  /*0230*/  DFMA R10, -R4, R8, 1 ;  /* 0x3ff00000040a742b */ /* 0x001fd00000000108 */
[----:B------:R-:W-:-:S08]  /*0240*/  DFMA R10, R10, R10, R10 ;  /* 0x0000000a0a0a722b */ /* 0x000fd0000000000a */
[----:B------:R-:W-:-:S08]  /*0250*/  DFMA R10, R8, R10, R8 ;  /* 0x0000000a080a722b */ /* 0x000fd00000000008 */
[----:B------:R-:W-:-:S08]  /*0260*/  DFMA R8, -R4, R10, 1 ;  /* 0x3ff000000408742b */ /* 0x000fd0000000010a */
[----:B------:R-:W-:-:S08]  /*0270*/  DFMA R8, R10, R8, R10 ;  /* 0x000000080a08722b */ /* 0x000fd0000000000a */
[----:B------:R-:W-:-:S08]  /*0280*/  DMUL R2, R6, R8 ;  /* 0x0000000806027228 */ /* 0x000fd00000000000 */
[----:B------:R-:W-:-:S08]  /*0290*/  DFMA R10, -R4, R2, R6 ;  /* 0x00000002040a722b */ /* 0x000fd00000000106 */
[----:B------:R-:W-:-:S10]  /*02a0*/  DFMA R2, R8, R10, R2 ;  /* 0x0000000a0802722b */ /* 0x000fd40000000002 */
[----:B------:R-:W-:-:S05]  /*02b0*/  FFMA R8, RZ, R5, R3 ;  /* 0x00000005ff087223 */ /* 0x000fca0000000003 */
[----:B------:R-:W-:-:S13]  /*02c0*/  FSETP.GT.AND P0, PT, |R8|, 1.469367938527859385e-39, PT ;  /* 0x001000000800780b */ /* 0x000fda0003f04200 */
[----:B------:R-:W-:Y:S05]  /*02d0*/  @P0 BRA P1, `(.L_x_1) ;  /* 0x0000000000080947 */ /* 0x000fea0000800000 */
[----:B------:R-:W-:-:S07]  /*02e0*/  MOV R10, 0x300 ;  /* 0x00000300000a7802 */ /* 0x000fce0000000f00 */
[----:B------:R-:W-:Y:S05]  /*02f0*/  CALL.REL.NOINC `($__internal_0_$__cuda_sm20_div_rn_f64_full) ;  /* 0x0000000000187944 */ /* 0x000fea0003c00000 */
.L_x_1:
[----:B------:R-:W-:Y:S05]  /*0300*/  BSYNC.RECONVERGENT B0 ;  /* 0x0000000000007941 */ /* 0x000fea0003800200 */
.L_x_0:
[----:B------:R-:W0:Y:S01]  /*0310*/  LDC.64 R4, c[0x0][0x3a8] ;  /* 0x0000ea00ff047b82 */ /* 0x000e220000000a00 */
[----:B------:R-:W1:Y:S01]  /*0320*/  F2F.F32.F64 R3, R2 ;  /* 0x0000000200037310 */ /* 0x000e620000301000 */
[----:B0-----:R-:W-:-:S05]  /*0330*/  IMAD.WIDE R4, R0, 0x4, R4 ;  /* 0x0000000400047825 */ /* 0x001fca00078e0204 */
[----:B-1----:R-:W-:Y:S01]  /*0340*/  STG.E desc[UR4][R4.64], R3 ;  /* 0x0000000304007986 */ /* 0x002fe2000c101904 */
[----:B------:R-:W-:Y:S05]  /*0350*/  EXIT ;  /* 0x000000000000794d */ /* 0x000fea0003800000 */
        .weak           $__internal_0_$__cuda_sm20_div_rn_f64_full
        .type           $__internal_0_$__cuda_sm20_div_rn_f64_full,@function
        .size           $__internal_0_$__cuda_sm20_div_rn_f64_full,(.L_x_9 - $__internal_0_$__cuda_sm20_div_rn_f64_full)
$__internal_0_$__cuda_sm20_div_rn_f64_full:
[C---:B------:R-:W-:Y:S01]  /*0360*/  FSETP.GEU.AND P0, PT, |R5|.reuse, 1.469367938527859385e-39, PT ;  /* 0x001000000500780b */ /* 0x040fe20003f0e200 */
[----:B------:R-:W-:Y:S01]  /*0370*/  IMAD.MOV.U32 R16, RZ, RZ, 0x1 ;  /* 0x00000001ff107424 */ /* 0x000fe200078e00ff */
[----:B------:R-:W-:Y:S01]  /*0380*/  LOP3.LUT R2, R5, 0x800fffff, RZ, 0xc0, !PT ;  /* 0x800fffff05027812 */ /* 0x000fe200078ec0ff */
[----:B------:R-:W-:Y:S01]  /*0390*/  BSSY.RECONVERGENT B1, `(.L_x_2) ;  /* 0x0000055000017945 */ /* 0x000fe20003800200 */
[C---:B------:R-:W-:Y:S02]  /*03a0*/  FSETP.GEU.AND P2, PT, |R7|.reuse, 1.469367938527859385e-39, PT ;  /* 0x001000000700780b */ /* 0x040fe40003f4e200 */
[----:B------:R-:W-:Y:S01]  /*03b0*/  LOP3.LUT R3, R2, 0x3ff00000, RZ, 0xfc, !PT ;  /* 0x3ff0000002037812 */ /* 0x000fe200078efcff */
[----:B------:R-:W-:Y:S01]  /*03c0*/  IMAD.MOV.U32 R2, RZ, RZ, R4 ;  /* 0x000000ffff027224 */ /* 0x000fe200078e0004 */
[----:B------:R-:W-:Y:S02]  /*03d0*/  LOP3.LUT R11, R7, 0x7ff00000, RZ, 0xc0, !PT ;  /* 0x7ff00000070b7812 */ /* 0x000fe400078ec0ff */
[----:B------:R-:W-:-:S03]  /*03e0*/  LOP3.LUT R14, R5, 0x7ff00000, RZ, 0xc0, !PT ;  /* 0x7ff00000050e7812 */ /* 0x000fc600078ec0ff */
[----:B------:R-:W-:Y:S01]  /*03f0*/  @!P0 DMUL R2, R4, 8.98846567431157953865e+307 ;  /* 0x7fe0000004028828 */ /* 0x000fe20000000000 */
[----:B------:R-:W-:-:S03]  /*0400*/  ISETP.GE.U32.AND P1, PT, R11, R14, PT ;  /* 0x0000000e0b00720c */ /* 0x000fc60003f26070 */
[----:B------:R-:W-:Y:S01]  /*0410*/  @!P2 LOP3.LUT R12, R5, 0x7ff00000, RZ, 0xc0, !PT ;  /* 0x7ff00000050ca812 */ /* 0x000fe200078ec0ff */
[----:B------:R-:W-:Y:S01]  /*0420*/  @!P2 IMAD.MOV.U32 R18, RZ, RZ, RZ ;  /* 0x000000ffff12a224 */ /* 0x000fe200078e00ff */
[----:B------:R-:W0:Y:S02]  /*0430*/  MUFU.RCP64H R17, R3 ;  /* 0x0000000300117308 */ /* 0x000e240000001800 */
[----:B------:R-:W-:Y:S01]  /*0440*/  @!P2 ISETP.GE.U32.AND P3, PT, R11, R12, PT ;  /* 0x0000000c0b00a20c */ /* 0x000fe20003f66070 */
[----:B------:R-:W-:-:S05]  /*0450*/  IMAD.MOV.U32 R12, RZ, RZ, 0x1ca00000 ;  /* 0x1ca00000ff0c7424 */ /* 0x000fca00078e00ff */
[----:B------:R-:W-:-:S04]  /*0460*/  @!P2 SEL R13, R12, 0x63400000, !P3 ;  /* 0x634000000c0da807 */ /* 0x000fc80005800000 */
[----:B------:R-:W-:-:S04]  /*0470*/  @!P2 LOP3.LUT R13, R13, 0x80000000, R7, 0xf8, !PT ;  /* 0x800000000d0da812 */ /* 0x000fc800078ef807 */
[----:B------:R-:W-:Y:S01]  /*0480*/  @!P2 LOP3.LUT R19, R13, 0x100000, RZ, 0xfc, !PT ;  /* 0x001000000d13a812 */ /* 0x000fe200078efcff */
[----:B0-----:R-:W-:-:S08]  /*0490*/  DFMA R8, R16, -R2, 1 ;  /* 0x3ff000001008742b */ /* 0x001fd00000000802 */
[----:B------:R-:W-:-:S08]  /*04a0*/  DFMA R8, R8, R8, R8 ;  /* 0x000000080808722b */ /* 0x000fd00000000008 */
[----:B------:R-:W-:Y:S01]  /*04b0*/  DFMA R16, R16, R8, R16 ;  /* 0x000000081010722b */ /* 0x000fe20000000010 */
[----:B------:R-:W-:Y:S01]  /*04c0*/  SEL R9, R12, 0x63400000, !P1 ;  /* 0x634000000c097807 */ /* 0x000fe20004800000 */
[----:B------:R-:W-:-:S03]  /*04d0*/  IMAD.MOV.U32 R8, RZ, RZ, R6 ;  /* 0x000000ffff087224 */ /* 0x000fc600078e0006 */
[----:B------:R-:W-:-:S03]  /*04e0*/  LOP3.LUT R9, R9, 0x800fffff, R7, 0xf8, !PT ;  /* 0x800fffff09097812 */ /* 0x000fc600078ef807 */
[----:B------:R-:W-:-:S03]  /*04f0*/  DFMA R20, R16, -R2, 1 ;  /* 0x3ff000001014742b */ /* 0x000fc60000000802 */
[----:B------:R-:W-:-:S05]  /*0500*/  @!P2 DFMA R8, R8, 2, -R18 ;  /* 0x400000000808a82b */ /* 0x000fca0000000812 */
[----:B------:R-:W-:Y:S01]  /*0510*/  DFMA R16, R16, R20, R16 ;  /* 0x000000141010722b */ /* 0x000fe20000000010 */
[----:B------:R-:W-:Y:S02]  /*0520*/  IMAD.MOV.U32 R21, RZ, RZ, R11 ;  /* 0x000000ffff157224 */ /* 0x000fe400078e000b */
[----:B------:R-:W-:Y:S01]  /*0530*/  IMAD.MOV.U32 R20, RZ, RZ, R14 ;  /* 0x000000ffff147224 */ /* 0x000fe200078e000e */
[----:B------:R-:W-:Y:S02]  /*0540*/  @!P0 LOP3.LUT R20, R3, 0x7ff00000, RZ, 0xc0, !PT ;  /* 0x7ff0000003148812 */ /* 0x000fe400078ec0ff */
[----:B------:R-:W-:Y:S02]  /*0550*/  @!P2 LOP3.LUT R21, R9, 0x7ff00000, RZ, 0xc0, !PT ;  /* 0x7ff000000915a812 */ /* 0x000fe400078ec0ff */
[----:B------:R-:W-:Y:S01]  /*0560*/  DMUL R18, R16, R8 ;  /* 0x0000000810127228 */ /* 0x000fe20000000000 */
[----:B------:R-:W-:Y:S02]  /*0570*/  VIADD R22, R20, 0xffffffff ;  /* 0xffffffff14167836 */ /* 0x000fe40000000000 */
[----:B------:R-:W-:-:S05]  /*0580*/  VIADD R13, R21, 0xffffffff ;  /* 0xffffffff150d7836 */ /* 0x000fca0000000000 */
[----:B------:R-:W-:Y:S01]  /*0590*/  DFMA R14, R18, -R2, R8 ;  /* 0x80000002120e722b */ /* 0x000fe20000000008 */
[----:B------:R-:W-:-:S04]  /*05a0*/  ISETP.GT.U32.AND P0, PT, R13, 0x7feffffe, PT ;  /* 0x7feffffe0d00780c */ /* 0x000fc80003f04070 */
[----:B------:R-:W-:-:S03]  /*05b0*/  ISETP.GT.U32.OR P0, PT, R22, 0x7feffffe, P0 ;  /* 0x7feffffe1600780c */ /* 0x000fc60000704470 */
[----:B------:R-:W-:-:S10]  /*05c0*/  DFMA R14, R16, R14, R18 ;  /* 0x0000000e100e722b */ /* 0x000fd40000000012 */
[----:B------:R-:W-:Y:S05]  /*05d0*/  @P0 BRA `(.L_x_3) ;  /* 0x00000000006c0947 */ /* 0x000fea0003800000 */
[----:B------:R-:W-:-:S04]  /*05e0*/  LOP3.LUT R16, R5, 0x7ff00000, RZ, 0xc0, !PT ;  /* 0x7ff0000005107812 */ /* 0x000fc800078ec0ff */
[CC--:B------:R-:W-:Y:S02]  /*05f0*/  VIADDMNMX R6, R11.reuse, -R16.reuse, 0xb9600000, !PT ;  /* 0xb96000000b067446 */ /* 0x0c0fe40007800910 */
[----:B------:R-:W-:Y:S02]  /*0600*/  ISETP.GE.U32.AND P0, PT, R11, R16, PT ;  /* 0x000000100b00720c */ /* 0x000fe40003f06070 */
[----:B------:R-:W-:Y:S02]  /*0610*/  VIMNMX R6, PT, PT, R6, 0x46a00000, PT ;  /* 0x46a0000006067848 */ /* 0x000fe40003fe0100 */
[----:B------:R-:W-:-:S05]  /*0620*/  SEL R11, R12, 0x63400000, !P0 ;  /* 0x634000000c0b7807 */ /* 0x000fca0004000000 */
[----:B------:R-:W-:Y:S02]  /*0630*/  IMAD.IADD R11, R6, 0x1, -R11 ;  /* 0x00000001060b7824 */ /* 0x000fe400078e0a0b */
[----:B------:R-:W-:Y:S02]  /*0640*/  IMAD.MOV.U32 R6, RZ, RZ, RZ ;  /* 0x000000ffff067224 */ /* 0x000fe400078e00ff */
[----:B------:R-:W-:-:S06]  /*0650*/  VIADD R7, R11, 0x7fe00000 ;  /* 0x7fe000000b077836 */ /* 0x000fcc0000000000 */
[----:B------:R-:W-:-:S10]  /*0660*/  DMUL R12, R14, R6 ;  /* 0x000000060e0c7228 */ /* 0x000fd40000000000 */
[----:B------:R-:W-:-:S13]  /*0670*/  FSETP.GTU.AND P0, PT, |R13|, 1.469367938527859385e-39, PT ;  /* 0x001000000d00780b */ /* 0x000fda0003f0c200 */
[----:B------:R-:W-:Y:S05]  /*0680*/  @P0 BRA `(.L_x_4) ;  /* 0x0000000000940947 */ /* 0x000fea0003800000 */
[----:B------:R-:W-:Y:S01]  /*0690*/  DFMA R2, R14, -R2, R8 ;  /* 0x800000020e02722b */ /* 0x000fe20000000008 */
[----:B------:R-:W-:-:S09]  /*06a0*/  IMAD.MOV.U32 R6, RZ, RZ, RZ ;  /* 0x000000ffff067224 */ /* 0x000fd200078e00ff */
[C---:B------:R-:W-:Y:S02]  /*06b0*/  FSETP.NEU.AND P0, PT, R3.reuse, RZ, PT ;  /* 0x000000ff0300720b */ /* 0x040fe40003f0d000 */
[----:B------:R-:W-:-:S04]  /*06c0*/  LOP3.LUT R5, R3, 0x80000000, R5, 0x48, !PT ;  /* 0x8000000003057812 */ /* 0x000fc800078e4805 */
[----:B------:R-:W-:-:S07]  /*06d0*/  LOP3.LUT R7, R5, R7, RZ, 0xfc, !PT ;  /* 0x0000000705077212 */ /* 0x000fce00078efcff */
[----:B------:R-:W-:Y:S05]  /*06e0*/  @!P0 BRA `(.L_x_4) ;  /* 0x00000000007c8947 */ /* 0x000fea0003800000 */
[----:B------:R-:W-:Y:S01]  /*06f0*/  IMAD.MOV R3, RZ, RZ, -R11 ;  /* 0x000000ffff037224 */ /* 0x000fe200078e0a0b */
[----:B------:R-:W-:Y:S01]  /*0700*/  DMUL.RP R6, R14, R6 ;  /* 0x000000060e067228 */ /* 0x000fe20000008000 */
[----:B------:R-:W-:Y:S01]  /*0710*/  IMAD.MOV.U32 R2, RZ, RZ, RZ ;  /* 0x000000ffff027224 */ /* 0x000fe200078e00ff */
[----:B------:R-:W-:-:S05]  /*0720*/  IADD3 R11, PT, PT, -R11, -0x43300000, RZ ;  /* 0xbcd000000b0b7810 */ /* 0x000fca0007ffe1ff */
[----:B------:R-:W-:-:S03]  /*0730*/  DFMA R2, R12, -R2, R14 ;  /* 0x800000020c02722b */ /* 0x000fc6000000000e */
[----:B------:R-:W-:-:S07]  /*0740*/  LOP3.LUT R5, R7, R5, RZ, 0x3c, !PT ;  /* 0x0000000507057212 */ /* 0x000fce00078e3cff */
[----:B------:R-:W-:-:S04]  /*0750*/  FSETP.NEU.AND P0, PT, |R3|, R11, PT ;  /* 0x0000000b0300720b */ /* 0x000fc80003f0d200 */
[----:B------:R-:W-:Y:S02]  /*0760*/  FSEL R12, R6, R12, !P0 ;  /* 0x0000000c060c7208 */ /* 0x000fe40004000000 */
[----:B------:R-:W-:Y:S01]  /*0770*/  FSEL R13, R5, R13, !P0 ;  /* 0x0000000d050d7208 */ /* 0x000fe20004000000 */
[----:B------:R-:W-:Y:S06]  /*0780*/  BRA `(.L_x_4) ;  /* 0x0000000000547947 */ /* 0x000fec0003800000 */
.L_x_3:
[----:B------:R-:W-:-:S14]  /*0790*/  DSETP.NAN.AND P0, PT, R6, R6, PT ;  /* 0x000000060600722a */ /* 0x000fdc0003f08000 */
[----:B------:R-:W-:Y:S05]  /*07a0*/  @P0 BRA `(.L_x_5) ;  /* 0x0000000000440947 */ /* 0x000fea0003800000 */
[----:B------:R-:W-:-:S14]  /*07b0*/  DSETP.NAN.AND P0, PT, R4, R4, PT ;  /* 0x000000040400722a */ /* 0x000fdc0003f08000 */
[----:B------:R-:W-:Y:S05]  /*07c0*/  @P0 BRA `(.L_x_6) ;  /* 0x0000000000300947 */ /* 0x000fea0003800000 */
[----:B------:R-:W-:Y:S01]  /*07d0*/  ISETP.NE.AND P0, PT, R21, R20, PT ;  /* 0x000000141500720c */ /* 0x000fe20003f05270 */
[----:B------:R-:W-:Y:S02]  /*07e0*/  IMAD.MOV.U32 R12, RZ, RZ, 0x0 ;  /* 0x00000000ff0c7424 */ /* 0x000fe400078e00ff */
[----:B------:R-:W-:-:S10]  /*07f0*/  IMAD.MOV.U32 R13, RZ, RZ, -0x80000 ;  /* 0xfff80000ff0d7424 */ /* 0x000fd400078e00ff */
[----:B------:R-:W-:Y:S05]  /*0800*/  @!P0 BRA `(.L_x_4) ;  /* 0x0000000000348947 */ /* 0x000fea0003800000 */
[----:B------:R-:W-:Y:S02]  /*0810*/  ISETP.NE.AND P0, PT, R21, 0x7ff00000, PT ;  /* 0x7ff000001500780c */ /* 0x000fe40003f05270 */
[----:B------:R-:W-:Y:S02]  /*0820*/  LOP3.LUT R13, R7, 0x80000000, R5, 0x48, !PT ;  /* 0x80000000070d7812 */ /* 0x000fe400078e4805 */
[----:B------:R-:W-:-:S13]  /*0830*/  ISETP.EQ.OR P0, PT, R20, RZ, !P0 ;  /* 0x000000ff1400720c */ /* 0x000fda0004702670 */
[----:B------:R-:W-:Y:S01]  /*0840*/  @P0 LOP3.LUT R2, R13, 0x7ff00000, RZ, 0xfc, !PT ;  /* 0x7ff000000d020812 */ /* 0x000fe200078efcff */
[----:B------:R-:W-:Y:S02]  /*0850*/  @!P0 IMAD.MOV.U32 R12, RZ, RZ, RZ ;  /* 0x000000ffff0c8224 */ /* 0x000fe400078e00ff */
[----:B------:R-:W-:Y:S02]  /*0860*/  @P0 IMAD.MOV.U32 R12, RZ, RZ, RZ ;  /* 0x000000ffff0c0224 */ /* 0x000fe400078e00ff */
[----:B------:R-:W-:Y:S01]  /*0870*/  @P0 IMAD.MOV.U32 R13, RZ, RZ, R2 ;  /* 0x000000ffff0d0224 */ /* 0x000fe200078e0002 */
[----:B------:R-:W-:Y:S06]  /*0880*/  BRA `(.L_x_4) ;  /* 0x0000000000147947 */ /* 0x000fec0003800000 */
.L_x_6:
[----:B------:R-:W-:Y:S01]  /*0890*/  LOP3.LUT R13, R5, 0x80000, RZ, 0xfc, !PT ;  /* 0x00080000050d7812 */ /* 0x000fe200078efcff */
[----:B------:R-:W-:Y:S01]  /*08a0*/  IMAD.MOV.U32 R12, RZ, RZ, R4 ;  /* 0x000000ffff0c7224 */ /* 0x000fe200078e0004 */
[----:B------:R-:W-:Y:S06]  /*08b0*/  BRA `(.L_x_4) ;  /* 0x0000000000087947 */ /* 0x000fec0003800000 */
.L_x_5:
[----:B------:R-:W-:Y:S01]  /*08c0*/  LOP3.LUT R13, R7, 0x80000, RZ, 0xfc, !PT ;  /* 0x00080000070d7812 */ /* 0x000fe200078efcff */
[----:B------:R-:W-:-:S07]  /*08d0*/  IMAD.MOV.U32 R12, RZ, RZ, R6 ;  /* 0x000000ffff0c7224 */ /* 0x000fce00078e0006 */
.L_x_4:
[----:B------:R-:W-:Y:S05]  /*08e0*/  BSYNC.RECONVERGENT B1 ;  /* 0x0000000000017941 */ /* 0x000fea0003800200 */
.L_x_2:
[----:B------:R-:W-:Y:S02]  /*08f0*/  IMAD.MOV.U32 R11, RZ, RZ, 0x0 ;  /* 0x00000000ff0b7424 */ /* 0x000fe400078e00ff */
[----:B------:R-:W-:Y:S02]  /*0900*/  IMAD.MOV.U32 R2, RZ, RZ, R12 ;  /* 0x000000ffff027224 */ /* 0x000fe400078e000c */
[----:B------:R-:W-:Y:S01]  /*0910*/  IMAD.MOV.U32 R3, RZ, RZ, R13 ;  /* 0x000000ffff037224 */ /* 0x000fe200078e000d */
[----:B------:R-:W-:Y:S06]  /*0920*/  RET.REL.NODEC R10 `(_Z16normalize_weightiPKfS0_PKiS2_Pf) ;  /* 0xfffffff40ab47950 */ /* 0x000fec0003c3ffff */
.L_x_7:
[----:B------:R-:W-:-:S00]  /*0930*/  BRA `(.L_x_7) ;  /* 0xfffffffc00fc7947 */ /* 0x000fc0000383ffff */
[----:B------:R-:W-:-:S00]  /*0940*/  NOP ;  /* 0x0000000000007918 */ /* 0x000fc00000000000 */
        /* <DEDUP_REMOVED lines=11> */
.L_x_9:


//--------------------- .text._Z10sum_weightiPKfPKiS2_Pf --------------------------
	.section	.text._Z10sum_weightiPKfPKiS2_Pf,"ax",@progbits
	.align	128
        .global         _Z10sum_weightiPKfPKiS2_Pf
        .type           _Z10sum_weightiPKfPKiS2_Pf,@function
        .size           _Z10sum_weightiPKfPKiS2_Pf,(.L_x_11 - _Z10sum_weightiPKfPKiS2_Pf)
        .other          _Z10sum_weightiPKfPKiS2_Pf,@"STO_CUDA_ENTRY STV_DEFAULT"
_Z10sum_weightiPKfPKiS2_Pf:
.text._Z10sum_weightiPKfPKiS2_Pf:
        /* <DEDUP_REMOVED lines=13> */
[C---:B---3--:R-:W-:Y:S02]  /*00d0*/  ISETP.GE.AND P0, PT, R2.reuse, RZ, PT ;  /* 0x000000ff0200720c */ /* 0x048fe40003f06270 */
[----:B------:R-:W-:-:S04]  /*00e0*/  IADD3 R0, PT, PT, -R2, RZ, RZ ;  /* 0x000000ff02007210 */ /* 0x000fc80007ffe1ff */
[----:B------:R-:W-:-:S05]  /*00f0*/  SEL R9, R0, R7, !P0 ;  /* 0x0000000700097207 */ /* 0x000fca0004000000 */
[----:B--2---:R-:W-:-:S05]  /*0100*/  IMAD.WIDE R4, R9, 0x4, R4 ;  /* 0x0000000409047825 */ /* 0x004fca00078e0204 */
[----:B------:R-:W2:Y:S02]  /*0110*/  LDG.E R9, desc[UR4][R4.64] ;  /* 0x0000000404097981 */ /* 0x000ea4000c1e1900 */
[----:B--2---:R-:W-:-:S13]  /*0120*/  ISETP.GE.AND P0, PT, R9, RZ, PT ;  /* 0x000000ff0900720c */ /* 0x004fda0003f06270 */
[----:B------:R-:W-:Y:S05]  /*0130*/  @!P0 EXIT ;  /* 0x000000000000894d */ /* 0x000fea0003800000 */
[----:B------:R-:W0:Y:S08]  /*0140*/  LDC.64 R4, c[0x0][0x388] ;  /* 0x0000e200ff047b82 */ /* 0x000e300000000a00 */
[----:B------:R-:W1:Y:S01]  /*0150*/  LDC.64 R2, c[0x0][0x3a0] ;  /* 0x0000e800ff027b82 */ /* 0x000e620000000a00 */
[----:B0-----:R-:W-:-:S06]  /*0160*/  IMAD.WIDE R4, R7, 0x4, R4 ;  /* 0x0000000407047825 */ /* 0x001fcc00078e0204 */
[----:B------:R-:W2:Y:S01]  /*0170*/  LDG.E R5, desc[UR4][R4.64] ;  /* 0x0000000404057981 */ /* 0x000ea2000c1e1900 */
[----:B-1----:R-:W-:-:S05]  /*0180*/  IMAD.WIDE.U32 R2, R9, 0x4, R2 ;  /* 0x0000000409027825 */ /* 0x002fca00078e0002 */
[----:B--2---:R-:W-:Y:S01]  /*0190*/  REDG.E.ADD.F32.FTZ.RN.STRONG.GPU desc[UR4][R2.64], R5 ;  /* 0x00000005020079a6 */ /* 0x004fe2000c12f304 */
[----:B------:R-:W-:Y:S05]  /*01a0*/  EXIT ;  /* 0x000000000000794d */ /* 0x000fea0003800000 */
.L_x_8:
        /* <DEDUP_REMOVED lines=13> */
.L_x_11:


//--------------------- .nv.shared.reserved.0     --------------------------
	.section	.nv.shared.reserved.0,"aw",@nobits
	.weak		__nv_reservedSMEM_offset_0_alias
	.size		__nv_reservedSMEM_offset_0_alias, 0, 64
	.other		__nv_reservedSMEM_offset_0_alias,@"STO_CUDA_RESERVED_SHARED STV_DEFAULT"
__nv_reservedSMEM_offset_0_alias:
	.zero		0
	.zero		64


//--------------------- .nv.constant0._Z16normalize_weightiPKfS0_PKiS2_Pf --------------------------
	.section	.nv.constant0._Z16normalize_weightiPKfS0_PKiS2_Pf,"a",@progbits
	.sectionflags	@""
	.align	4
.nv.constant0._Z16normalize_weightiPKfS0_PKiS2_Pf:
	.zero		944


//--------------------- .nv.constant0._Z10sum_weightiPKfPKiS2_Pf --------------------------
	.section	.nv.constant0._Z10sum_weightiPKfPKiS2_Pf,"a",@progbits
	.sectionflags	@""
	.align	4
.nv.constant0._Z10sum_weightiPKfPKiS2_Pf:
	.zero		936


//--------------------- SYMBOLS --------------------------

	.type		.nv.reservedSmem.offset0,@object
	.size		.nv.reservedSmem.offset0,0x4
